//
// Generated by NVIDIA NVVM Compiler
//
// Compiler Build ID: CL-36424714
// Cuda compilation tools, release 13.0, V13.0.88
// Based on NVVM 20.0.0
//

.version 9.0
.target sm_100
.address_size 64

	// .globl	_Z26my_complex_function_kernelPKfS0_Pfiii

.visible .entry _Z26my_complex_function_kernelPKfS0_Pfiii(
	.param .u64 .ptr .align 1 _Z26my_complex_function_kernelPKfS0_Pfiii_param_0,
	.param .u64 .ptr .align 1 _Z26my_complex_function_kernelPKfS0_Pfiii_param_1,
	.param .u64 .ptr .align 1 _Z26my_complex_function_kernelPKfS0_Pfiii_param_2,
	.param .u32 _Z26my_complex_function_kernelPKfS0_Pfiii_param_3,
	.param .u32 _Z26my_complex_function_kernelPKfS0_Pfiii_param_4,
	.param .u32 _Z26my_complex_function_kernelPKfS0_Pfiii_param_5
)
{
	.reg .pred 	%p<11>;
	.reg .b32 	%r<38>;
	.reg .b32 	%f<116>;
	.reg .b64 	%rd<31>;

	ld.param.u64 	%rd11, [_Z26my_complex_function_kernelPKfS0_Pfiii_param_0];
	ld.param.u64 	%rd12, [_Z26my_complex_function_kernelPKfS0_Pfiii_param_1];
	ld.param.u64 	%rd10, [_Z26my_complex_function_kernelPKfS0_Pfiii_param_2];
	ld.param.u32 	%r24, [_Z26my_complex_function_kernelPKfS0_Pfiii_param_3];
	ld.param.u32 	%r23, [_Z26my_complex_function_kernelPKfS0_Pfiii_param_4];
	cvta.to.global.u64 	%rd1, %rd12;
	cvta.to.global.u64 	%rd2, %rd11;
	mov.u32 	%r25, %ctaid.x;
	mov.u32 	%r26, %ntid.x;
	mov.u32 	%r27, %tid.x;
	mad.lo.s32 	%r1, %r25, %r26, %r27;
	setp.ge.s32 	%p1, %r1, %r24;
	@%p1 bra 	$L__BB0_16;
	setp.lt.s32 	%p2, %r23, 1;
	mov.f32 	%f115, 0f00000000;
	@%p2 bra 	$L__BB0_15;
	mul.lo.s32 	%r2, %r23, %r1;
	and.b32  	%r3, %r23, 15;
	setp.lt.u32 	%p3, %r23, 16;
	mov.f32 	%f114, 0f00000000;
	mov.b32 	%r34, 0;
	@%p3 bra 	$L__BB0_5;
	and.b32  	%r34, %r23, 2147483632;
	neg.s32 	%r32, %r34;
	add.s64 	%rd3, %rd2, 32;
	add.s64 	%rd29, %rd1, 32;
	mov.f32 	%f114, 0f00000000;
	mov.u32 	%r31, %r2;
$L__BB0_4:
	.pragma "nounroll";
	mul.wide.s32 	%rd13, %r31, 4;
	add.s64 	%rd14, %rd3, %rd13;
	ld.global.f32 	%f20, [%rd14+-32];
	ld.global.f32 	%f21, [%rd29+-32];
	fma.rn.f32 	%f22, %f20, %f21, %f114;
	ld.global.f32 	%f23, [%rd14+-28];
	ld.global.f32 	%f24, [%rd29+-28];
	fma.rn.f32 	%f25, %f23, %f24, %f22;
	ld.global.f32 	%f26, [%rd14+-24];
	ld.global.f32 	%f27, [%rd29+-24];
	fma.rn.f32 	%f28, %f26, %f27, %f25;
	ld.global.f32 	%f29, [%rd14+-20];
	ld.global.f32 	%f30, [%rd29+-20];
	fma.rn.f32 	%f31, %f29, %f30, %f28;
	ld.global.f32 	%f32, [%rd14+-16];
	ld.global.f32 	%f33, [%rd29+-16];
	fma.rn.f32 	%f34, %f32, %f33, %f31;
	ld.global.f32 	%f35, [%rd14+-12];
	ld.global.f32 	%f36, [%rd29+-12];
	fma.rn.f32 	%f37, %f35, %f36, %f34;
	ld.global.f32 	%f38, [%rd14+-8];
	ld.global.f32 	%f39, [%rd29+-8];
	fma.rn.f32 	%f40, %f38, %f39, %f37;
	ld.global.f32 	%f41, [%rd14+-4];
	ld.global.f32 	%f42, [%rd29+-4];
	fma.rn.f32 	%f43, %f41, %f42, %f40;
	ld.global.f32 	%f44, [%rd14];
	ld.global.f32 	%f45, [%rd29];
	fma.rn.f32 	%f46, %f44, %f45, %f43;
	ld.global.f32 	%f47, [%rd14+4];
	ld.global.f32 	%f48, [%rd29+4];
	fma.rn.f32 	%f49, %f47, %f48, %f46;
	ld.global.f32 	%f50, [%rd14+8];
	ld.global.f32 	%f51, [%rd29+8];
	fma.rn.f32 	%f52, %f50, %f51, %f49;
	ld.global.f32 	%f53, [%rd14+12];
	ld.global.f32 	%f54, [%rd29+12];
	fma.rn.f32 	%f55, %f53, %f54, %f52;
	ld.global.f32 	%f56, [%rd14+16];
	ld.global.f32 	%f57, [%rd29+16];
	fma.rn.f32 	%f58, %f56, %f57, %f55;
	ld.global.f32 	%f59, [%rd14+20];
	ld.global.f32 	%f60, [%rd29+20];
	fma.rn.f32 	%f61, %f59, %f60, %f58;
	ld.global.f32 	%f62, [%rd14+24];
	ld.global.f32 	%f63, [%rd29+24];
	fma.rn.f32 	%f64, %f62, %f63, %f61;
	ld.global.f32 	%f65, [%rd14+28];
	ld.global.f32 	%f66, [%rd29+28];
	fma.rn.f32 	%f114, %f65, %f66, %f64;
	add.s32 	%r32, %r32, 16;
	add.s32 	%r31, %r31, 16;
	add.s64 	%rd29, %rd29, 64;
	setp.ne.s32 	%p4, %r32, 0;
	@%p4 bra 	$L__BB0_4;
$L__BB0_5:
	setp.eq.s32 	%p5, %r3, 0;
	@%p5 bra 	$L__BB0_14;
	and.b32  	%r11, %r23, 7;
	setp.lt.u32 	%p6, %r3, 8;
	@%p6 bra 	$L__BB0_8;
	add.s32 	%r29, %r34, %r2;
	mul.wide.s32 	%rd15, %r29, 4;
	add.s64 	%rd16, %rd2, %rd15;
	ld.global.f32 	%f68, [%rd16];
	mul.wide.u32 	%rd17, %r34, 4;
	add.s64 	%rd18, %rd1, %rd17;
	ld.global.f32 	%f69, [%rd18];
	fma.rn.f32 	%f70, %f68, %f69, %f114;
	ld.global.f32 	%f71, [%rd16+4];
	ld.global.f32 	%f72, [%rd18+4];
	fma.rn.f32 	%f73, %f71, %f72, %f70;
	ld.global.f32 	%f74, [%rd16+8];
	ld.global.f32 	%f75, [%rd18+8];
	fma.rn.f32 	%f76, %f74, %f75, %f73;
	ld.global.f32 	%f77, [%rd16+12];
	ld.global.f32 	%f78, [%rd18+12];
	fma.rn.f32 	%f79, %f77, %f78, %f76;
	ld.global.f32 	%f80, [%rd16+16];
	ld.global.f32 	%f81, [%rd18+16];
	fma.rn.f32 	%f82, %f80, %f81, %f79;
	ld.global.f32 	%f83, [%rd16+20];
	ld.global.f32 	%f84, [%rd18+20];
	fma.rn.f32 	%f85, %f83, %f84, %f82;
	ld.global.f32 	%f86, [%rd16+24];
	ld.global.f32 	%f87, [%rd18+24];
	fma.rn.f32 	%f88, %f86, %f87, %f85;
	ld.global.f32 	%f89, [%rd16+28];
	ld.global.f32 	%f90, [%rd18+28];
	fma.rn.f32 	%f114, %f89, %f90, %f88;
	add.s32 	%r34, %r34, 8;
$L__BB0_8:
	setp.eq.s32 	%p7, %r11, 0;
	@%p7 bra 	$L__BB0_14;
	and.b32  	%r14, %r23, 3;
	setp.lt.u32 	%p8, %r11, 4;
	@%p8 bra 	$L__BB0_11;
	add.s32 	%r30, %r34, %r2;
	mul.wide.s32 	%rd19, %r30, 4;
	add.s64 	%rd20, %rd2, %rd19;
	ld.global.f32 	%f92, [%rd20];
	mul.wide.u32 	%rd21, %r34, 4;
	add.s64 	%rd22, %rd1, %rd21;
	ld.global.f32 	%f93, [%rd22];
	fma.rn.f32 	%f94, %f92, %f93, %f114;
	ld.global.f32 	%f95, [%rd20+4];
	ld.global.f32 	%f96, [%rd22+4];
	fma.rn.f32 	%f97, %f95, %f96, %f94;
	ld.global.f32 	%f98, [%rd20+8];
	ld.global.f32 	%f99, [%rd22+8];
	fma.rn.f32 	%f100, %f98, %f99, %f97;
	ld.global.f32 	%f101, [%rd20+12];
	ld.global.f32 	%f102, [%rd22+12];
	fma.rn.f32 	%f114, %f101, %f102, %f100;
	add.s32 	%r34, %r34, 4;
$L__BB0_11:
	setp.eq.s32 	%p9, %r14, 0;
	@%p9 bra 	$L__BB0_14;
	mul.wide.u32 	%rd23, %r34, 4;
	add.s64 	%rd30, %rd1, %rd23;
	add.s32 	%r37, %r34, %r2;
	neg.s32 	%r36, %r14;
$L__BB0_13:
	.pragma "nounroll";
	mul.wide.s32 	%rd24, %r37, 4;
	add.s64 	%rd25, %rd2, %rd24;
	ld.global.f32 	%f103, [%rd25];
	ld.global.f32 	%f104, [%rd30];
	fma.rn.f32 	%f114, %f103, %f104, %f114;
	add.s64 	%rd30, %rd30, 4;
	add.s32 	%r37, %r37, 1;
	add.s32 	%r36, %r36, 1;
	setp.ne.s32 	%p10, %r36, 0;
	@%p10 bra 	$L__BB0_13;
$L__BB0_14:
	add.f32 	%f115, %f114, %f114;
$L__BB0_15:
	max.f32 	%f105, %f115, 0f00000000;
	cvta.to.global.u64 	%rd26, %rd10;
	mul.wide.s32 	%rd27, %r1, 4;
	add.s64 	%rd28, %rd26, %rd27;
	st.global.f32 	[%rd28], %f105;
$L__BB0_16:
	ret;

}


// ===== COMPILED SASS (sm_100) =====

	.target	sm_100

	.elftype	@"ET_EXEC"


//--------------------- .note.nv.tkinfo           --------------------------
	.section	.note.nv.tkinfo,"",@"SHT_NOTE"
	.sectionflags	@"SHF_NOTE_NV_TKINFO"
	.tkinfo
        /*0018*/ 	.word	0x00000002
        /*0030*/ 	.string	""
        /*0030*/ 	.string	"ptxas"
        /*0030*/ 	.string	"Cuda compilation tools, release 13.0, V13.0.88"
        /*0030*/ 	.string	"Build cuda_13.0.r13.0/compiler.36424714_0"
        /*0030*/ 	.string	"-arch sm_100 -m 64 "



//--------------------- .note.nv.cuinfo           --------------------------
	.section	.note.nv.cuinfo,"",@"SHT_NOTE"
	.sectionflags	@"SHF_NOTE_NV_CUINFO"
        /*0018*/ 	.short	0x0002
        /*001a*/ 	.short	0x0064
        /*001c*/ 	.short	0x0082
	.zero		2


//--------------------- .nv.info                  --------------------------
	.section	.nv.info,"",@"SHT_CUDA_INFO"
	.align	4


	//----- nvinfo : EIATTR_REGCOUNT
	.align		4
        /*0000*/ 	.byte	0x04, 0x2f
        /*0002*/ 	.short	(.L_1 - .L_0)
	.align		4
.L_0:
        /*0004*/ 	.word	index@(_Z26my_complex_function_kernelPKfS0_Pfiii)
        /*0008*/ 	.word	0x0000001e


	//----- nvinfo : EIATTR_FRAME_SIZE
	.align		4
.L_1:
        /*000c*/ 	.byte	0x04, 0x11
        /*000e*/ 	.short	(.L_3 - .L_2)
	.align		4
.L_2:
        /*0010*/ 	.word	index@(_Z26my_complex_function_kernelPKfS0_Pfiii)
        /*0014*/ 	.word	0x00000000


	//----- nvinfo : EIATTR_MIN_STACK_SIZE
	.align		4
.L_3:
        /*0018*/ 	.byte	0x04, 0x12
        /*001a*/ 	.short	(.L_5 - .L_4)
	.align		4
.L_4:
        /*001c*/ 	.word	index@(_Z26my_complex_function_kernelPKfS0_Pfiii)
        /*0020*/ 	.word	0x00000000
.L_5:


//--------------------- .nv.compat                --------------------------
	.section	.nv.compat,"",@"SHT_CUDA_COMPAT_INFO"
	.align	4
        /*0000*/ 	.byte	0x02, 0x09, 0x00, 0x00, 0x02, 0x02, 0x01, 0x00, 0x02, 0x05, 0x05, 0x00, 0x03, 0x07, 0x01, 0x01
        /*0010*/ 	.byte	0x02, 0x03, 0x00, 0x00, 0x02, 0x06, 0x01, 0x00, 0x04, 0x0b, 0x08, 0x00, 0x09, 0x00, 0x00, 0x00
        /*0020*/ 	.byte	0x00, 0x00, 0x00, 0x00


//--------------------- .nv.info._Z26my_complex_function_kernelPKfS0_Pfiii --------------------------
	.section	.nv.info._Z26my_complex_function_kernelPKfS0_Pfiii,"",@"SHT_CUDA_INFO"
	.sectionflags	@""
	.align	4


	//----- nvinfo : EIATTR_CUDA_API_VERSION
	.align		4
        /*0000*/ 	.byte	0x04, 0x37
        /*0002*/ 	.short	(.L_7 - .L_6)
.L_6:
        /*0004*/ 	.word	0x00000082


	//----- nvinfo : EIATTR_KPARAM_INFO
	.align		4
.L_7:
        /*0008*/ 	.byte	0x04, 0x17
        /*000a*/ 	.short	(.L_9 - .L_8)
.L_8:
        /*000c*/ 	.word	0x00000000
        /*0010*/ 	.short	0x0005
        /*0012*/ 	.short	0x0020
        /*0014*/ 	.byte	0x00, 0xf0, 0x11, 0x00


	//----- nvinfo : EIATTR_KPARAM_INFO
	.align		4
.L_9:
        /*0018*/ 	.byte	0x04, 0x17
        /*001a*/ 	.short	(.L_11 - .L_10)
.L_10:
        /*001c*/ 	.word	0x00000000
        /*0020*/ 	.short	0x0004
        /*0022*/ 	.short	0x001c
        /*0024*/ 	.byte	0x00, 0xf0, 0x11, 0x00


	//----- nvinfo : EIATTR_KPARAM_INFO
	.align		4
.L_11:
        /*0028*/ 	.byte	0x04, 0x17
        /*002a*/ 	.short	(.L_13 - .L_12)
.L_12:
        /*002c*/ 	.word	0x00000000
        /*0030*/ 	.short	0x0003
        /*0032*/ 	.short	0x0018
        /*0034*/ 	.byte	0x00, 0xf0, 0x11, 0x00


	//----- nvinfo : EIATTR_KPARAM_INFO
	.align		4
.L_13:
        /*0038*/ 	.byte	0x04, 0x17
        /*003a*/ 	.short	(.L_15 - .L_14)
.L_14:
        /*003c*/ 	.word	0x00000000
        /*0040*/ 	.short	0x0002
        /*0042*/ 	.short	0x0010
        /*0044*/ 	.byte	0x00, 0xf5, 0x21, 0x00


	//----- nvinfo : EIATTR_KPARAM_INFO
	.align		4
.L_15:
        /*0048*/ 	.byte	0x04, 0x17
        /*004a*/ 	.short	(.L_17 - .L_16)
.L_16:
        /*004c*/ 	.word	0x00000000
        /*0050*/ 	.short	0x0001
        /*0052*/ 	.short	0x0008
        /*0054*/ 	.byte	0x00, 0xf5, 0x21, 0x00


	//----- nvinfo : EIATTR_KPARAM_INFO
	.align		4
.L_17:
        /*0058*/ 	.byte	0x04, 0x17
        /*005a*/ 	.short	(.L_19 - .L_18)
.L_18:
        /*005c*/ 	.word	0x00000000
        /*0060*/ 	.short	0x0000
        /*0062*/ 	.short	0x0000
        /*0064*/ 	.byte	0x00, 0xf5, 0x21, 0x00


	//----- nvinfo : EIATTR_SPARSE_MMA_MASK
	.align		4
.L_19:
        /*0068*/ 	.byte	0x03, 0x50
        /*006a*/ 	.short	0x0000


	//----- nvinfo : EIATTR_MAXREG_COUNT
	.align		4
        /*006c*/ 	.byte	0x03, 0x1b
        /*006e*/ 	.short	0x00ff


	//----- nvinfo : EIATTR_MERCURY_ISA_VERSION
	.align		4
        /*0070*/ 	.byte	0x03, 0x5f
        /*0072*/ 	.short	0x0101


	//----- nvinfo : EIATTR_VRC_CTA_INIT_COUNT
	.align		4
        /*0074*/ 	.byte	0x02, 0x4a
	.zero		1
	.zero		1


	//----- nvinfo : EIATTR_EXIT_INSTR_OFFSETS
	.align		4
        /*0078*/ 	.byte	0x04, 0x1c
        /*007a*/ 	.short	(.L_21 - .L_20)


	//   ....[0]....
.L_20:
        /*007c*/ 	.word	0x00000070


	//   ....[1]....
        /*0080*/ 	.word	0x00000ac0


	//----- nvinfo : EIATTR_CBANK_PARAM_SIZE
	.align		4
.L_21:
        /*0084*/ 	.byte	0x03, 0x19
        /*0086*/ 	.short	0x0024


	//----- nvinfo : EIATTR_PARAM_CBANK
	.align		4
        /*0088*/ 	.byte	0x04, 0x0a
        /*008a*/ 	.short	(.L_23 - .L_22)
	.align		4
.L_22:
        /*008c*/ 	.word	index@(.nv.constant0._Z26my_complex_function_kernelPKfS0_Pfiii)
        /*0090*/ 	.short	0x0380
        /*0092*/ 	.short	0x0024


	//----- nvinfo : EIATTR_SW_WAR
	.align		4
.L_23:
        /*0094*/ 	.byte	0x04, 0x36
        /*0096*/ 	.short	(.L_25 - .L_24)
.L_24:
        /*0098*/ 	.word	0x00000008
.L_25:


//--------------------- .nv.callgraph             --------------------------
	.section	.nv.callgraph,"",@"SHT_CUDA_CALLGRAPH"
	.align	4
	.sectionentsize	8
	.align		4
        /*0000*/ 	.word	0x00000000
	.align		4
        /*0004*/ 	.word	0xffffffff
	.align		4
        /*0008*/ 	.word	0x00000000
	.align		4
        /*000c*/ 	.word	0xfffffffe
	.align		4
        /*0010*/ 	.word	0x00000000
	.align		4
        /*0014*/ 	.word	0xfffffffd
	.align		4
        /*0018*/ 	.word	0x00000000
	.align		4
        /*001c*/ 	.word	0xfffffffc


//--------------------- .text._Z26my_complex_function_kernelPKfS0_Pfiii --------------------------
	.section	.text._Z26my_complex_function_kernelPKfS0_Pfiii,"ax",@progbits
	.align	128
        .global         _Z26my_complex_function_kernelPKfS0_Pfiii
        .type           _Z26my_complex_function_kernelPKfS0_Pfiii,@function
        .size           _Z26my_complex_function_kernelPKfS0_Pfiii,(.L_x_8 - _Z26my_complex_function_kernelPKfS0_Pfiii)
        .other          _Z26my_complex_function_kernelPKfS0_Pfiii,@"STO_CUDA_ENTRY STV_DEFAULT"
_Z26my_complex_function_kernelPKfS0_Pfiii:
.text._Z26my_complex_function_kernelPKfS0_Pfiii:
[----:B------:R-:W-:Y:S01]  /*0000*/  LDC R1, c[0x0][0x37c] ;  /* 0x0000df00ff017b82 */ /* 0x000fe20000000800 */
[----:B------:R-:W0:Y:S07]  /*0010*/  S2R R3, SR_TID.X ;  /* 0x0000000000037919 */ /* 0x000e2e0000002100 */
[----:B------:R-:W0:Y:S01]  /*0020*/  S2UR UR4, SR_CTAID.X ;  /* 0x00000000000479c3 */ /* 0x000e220000002500 */
[----:B------:R-:W1:Y:S07]  /*0030*/  LDCU UR5, c[0x0][0x398] ;  /* 0x00007300ff0577ac */ /* 0x000e6e0008000800 */
[----:B------:R-:W0:Y:S02]  /*0040*/  LDC R0, c[0x0][0x360] ;  /* 0x0000d800ff007b82 */ /* 0x000e240000000800 */
[----:B0-----:R-:W-:-:S05]  /*0050*/  IMAD R0, R0, UR4, R3 ;  /* 0x0000000400007c24 */ /* 0x001fca000f8e0203 */
[----:B-1----:R-:W-:-:S13]  /*0060*/  ISETP.GE.AND P0, PT, R0, UR5, PT ;  /* 0x0000000500007c0c */ /* 0x002fda000bf06270 */
[----:B------:R-:W-:Y:S05]  /*0070*/  @P0 EXIT ;  /* 0x000000000000094d */ /* 0x000fea0003800000 */
[----:B------:R-:W0:Y:S01]  /*0080*/  LDCU UR8, c[0x0][0x39c] ;  /* 0x00007380ff0877ac */ /* 0x000e220008000800 */
[----:B------:R-:W-:Y:S01]  /*0090*/  HFMA2 R14, -RZ, RZ, 0, 0 ;  /* 0x00000000ff0e7431 */ /* 0x000fe200000001ff */
[----:B------:R-:W1:Y:S01]  /*00a0*/  LDCU.64 UR16, c[0x0][0x358] ;  /* 0x00006b00ff1077ac */ /* 0x000e620008000a00 */
[----:B0-----:R-:W-:-:S09]  /*00b0*/  UISETP.GE.AND UP0, UPT, UR8, 0x1, UPT ;  /* 0x000000010800788c */ /* 0x001fd2000bf06270 */
[----:B-1----:R-:W-:Y:S05]  /*00c0*/  BRA.U !UP0, `(.L_x_0) ;  /* 0x00000009086c7547 */ /* 0x002fea000b800000 */
[----:B------:R-:W-:Y:S02]  /*00d0*/  UISETP.GE.U32.AND UP1, UPT, UR8, 0x10, UPT ;  /* 0x000000100800788c */ /* 0x000fe4000bf26070 */
[----:B------:R-:W-:Y:S01]  /*00e0*/  IMAD R6, R0, UR8, RZ ;  /* 0x0000000800067c24 */ /* 0x000fe2000f8e02ff */
[----:B------:R-:W-:Y:S01]  /*00f0*/  ULOP3.LUT UR9, UR8, 0xf, URZ, 0xc0, !UPT ;  /* 0x0000000f08097892 */ /* 0x000fe2000f8ec0ff */
[----:B------:R-:W-:Y:S02]  /*0100*/  MOV R14, RZ ;  /* 0x000000ff000e7202 */ /* 0x000fe40000000f00 */
[----:B------:R-:W-:Y:S01]  /*0110*/  MOV R9, RZ ;  /* 0x000000ff00097202 */ /* 0x000fe20000000f00 */
[----:B------:R-:W-:Y:S02]  /*0120*/  UISETP.NE.AND UP0, UPT, UR9, URZ, UPT ;  /* 0x000000ff0900728c */ /* 0x000fe4000bf05270 */
[----:B------:R-:W-:Y:S09]  /*0130*/  BRA.U !UP1, `(.L_x_1) ;  /* 0x0000000509147547 */ /* 0x000ff2000b800000 */
[----:B------:R-:W0:Y:S01]  /*0140*/  LDCU.128 UR12, c[0x0][0x380] ;  /* 0x00007000ff0c77ac */ /* 0x000e220008000c00 */
[----:B------:R-:W-:Y:S02]  /*0150*/  MOV R14, RZ ;  /* 0x000000ff000e7202 */ /* 0x000fe40000000f00 */
[----:B------:R-:W-:Y:S01]  /*0160*/  MOV R7, R6 ;  /* 0x0000000600077202 */ /* 0x000fe20000000f00 */
[----:B------:R-:W-:-:S04]  /*0170*/  ULOP3.LUT UR10, UR8, 0x7ffffff0, URZ, 0xc0, !UPT ;  /* 0x7ffffff0080a7892 */ /* 0x000fc8000f8ec0ff */
[----:B------:R-:W-:Y:S02]  /*0180*/  UIADD3 UR11, UPT, UPT, -UR10, URZ, URZ ;  /* 0x000000ff0a0b7290 */ /* 0x000fe4000fffe1ff */
[----:B------:R-:W-:Y:S01]  /*0190*/  MOV R9, UR10 ;  /* 0x0000000a00097c02 */ /* 0x000fe20008000f00 */
[----:B0-----:R-:W-:Y:S02]  /*01a0*/  UIADD3 UR4, UP2, UPT, UR14, 0x20, URZ ;  /* 0x000000200e047890 */ /* 0x001fe4000ff5e0ff */
[----:B------:R-:W-:Y:S02]  /*01b0*/  UIADD3 UR6, UP1, UPT, UR12, 0x20, URZ ;  /* 0x000000200c067890 */ /* 0x000fe4000ff3e0ff */
[----:B------:R-:W-:Y:S02]  /*01c0*/  UIADD3.X UR5, UPT, UPT, URZ, UR15, URZ, UP2, !UPT ;  /* 0x0000000fff057290 */ /* 0x000fe400097fe4ff */
[----:B------:R-:W-:Y:S01]  /*01d0*/  MOV R2, UR4 ;  /* 0x0000000400027c02 */ /* 0x000fe20008000f00 */
[----:B------:R-:W-:-:S03]  /*01e0*/  UIADD3.X UR7, UPT, UPT, URZ, UR13, URZ, UP1, !UPT ;  /* 0x0000000dff077290 */ /* 0x000fc60008ffe4ff */
[----:B------:R-:W-:-:S09]  /*01f0*/  MOV R3, UR5 ;  /* 0x0000000500037c02 */ /* 0x000fd20008000f00 */
.L_x_2:
[----:B------:R-:W-:Y:S01]  /*0200*/  MOV R4, UR6 ;  /* 0x0000000600047c02 */ /* 0x000fe20008000f00 */
[----:B------:R-:W2:Y:S01]  /*0210*/  LDG.E R16, desc[UR16][R2.64+-0x20] ;  /* 0xffffe01002107981 */ /* 0x000ea2000c1e1900 */
[----:B------:R-:W-:-:S03]  /*0220*/  MOV R5, UR7 ;  /* 0x0000000700057c02 */ /* 0x000fc60008000f00 */
[----:B------:R-:W3:Y:S01]  /*0230*/  LDG.E R24, desc[UR16][R2.64+-0x1c] ;  /* 0xffffe41002187981 */ /* 0x000ee2000c1e1900 */
[----:B------:R-:W-:-:S03]  /*0240*/  IMAD.WIDE R4, R7, 0x4, R4 ;  /* 0x0000000407047825 */ /* 0x000fc600078e0204 */
[----:B------:R-:W4:Y:S04]  /*0250*/  LDG.E R18, desc[UR16][R2.64+-0x18] ;  /* 0xffffe81002127981 */ /* 0x000f28000c1e1900 */
[----:B------:R-:W2:Y:S04]  /*0260*/  LDG.E R17, desc[UR16][R4.64+-0x20] ;  /* 0xffffe01004117981 */ /* 0x000ea8000c1e1900 */
[----:B------:R-:W3:Y:S04]  /*0270*/  LDG.E R19, desc[UR16][R4.64+-0x1c] ;  /* 0xffffe41004137981 */ /* 0x000ee8000c1e1900 */
[----:B------:R-:W4:Y:S04]  /*0280*/  LDG.E R21, desc[UR16][R4.64+-0x18] ;  /* 0xffffe81004157981 */ /* 0x000f28000c1e1900 */
[----:B------:R-:W5:Y:S04]  /*0290*/  LDG.E R23, desc[UR16][R2.64+-0x14] ;  /* 0xffffec1002177981 */ /* 0x000f68000c1e1900 */
        /* <DEDUP_REMOVED lines=8> */
[----:B------:R-:W5:Y:S01]  /*0320*/  LDG.E R15, desc[UR16][R4.64+-0x4] ;  /* 0xfffffc10040f7981 */ /* 0x000f62000c1e1900 */
[----:B--2---:R-:W-:-:S03]  /*0330*/  FFMA R16, R17, R16, R14 ;  /* 0x0000001011107223 */ /* 0x004fc6000000000e */
[----:B------:R-:W2:Y:S04]  /*0340*/  LDG.E R14, desc[UR16][R2.64] ;  /* 0x00000010020e7981 */ /* 0x000ea8000c1e1900 */
[----:B------:R-:W2:Y:S01]  /*0350*/  LDG.E R17, desc[UR16][R4.64] ;  /* 0x0000001004117981 */ /* 0x000ea2000c1e1900 */
[----:B---3--:R-:W-:-:S03]  /*0360*/  FFMA R24, R19, R24, R16 ;  /* 0x0000001813187223 */ /* 0x008fc60000000010 */
[----:B------:R-:W3:Y:S01]  /*0370*/  LDG.E R16, desc[UR16][R2.64+0x4] ;  /* 0x0000041002107981 */ /* 0x000ee2000c1e1900 */
[----:B----4-:R-:W-:-:S03]  /*0380*/  FFMA R27, R21, R18, R24 ;  /* 0x00000012151b7223 */ /* 0x010fc60000000018 */
[----:B------:R-:W3:Y:S04]  /*0390*/  LDG.E R19, desc[UR16][R4.64+0x4] ;  /* 0x0000041004137981 */ /* 0x000ee8000c1e1900 */
[----:B------:R-:W4:Y:S01]  /*03a0*/  LDG.E R21, desc[UR16][R2.64+0x8] ;  /* 0x0000081002157981 */ /* 0x000f22000c1e1900 */
[----:B-----5:R-:W-:-:S03]  /*03b0*/  FFMA R24, R20, R23, R27 ;  /* 0x0000001714187223 */ /* 0x020fc6000000001b */
[----:B------:R-:W4:Y:S04]  /*03c0*/  LDG.E R18, desc[UR16][R4.64+0x8] ;  /* 0x0000081004127981 */ /* 0x000f28000c1e1900 */
[----:B------:R-:W5:Y:S01]  /*03d0*/  LDG.E R23, desc[UR16][R2.64+0xc] ;  /* 0x00000c1002177981 */ /* 0x000f62000c1e1900 */
[----:B------:R-:W-:-:S03]  /*03e0*/  FFMA R24, R25, R22, R24 ;  /* 0x0000001619187223 */ /* 0x000fc60000000018 */
[----:B------:R-:W5:Y:S04]  /*03f0*/  LDG.E R20, desc[UR16][R4.64+0xc] ;  /* 0x00000c1004147981 */ /* 0x000f68000c1e1900 */
[----:B------:R-:W5:Y:S01]  /*0400*/  LDG.E R25, desc[UR16][R2.64+0x10] ;  /* 0x0000101002197981 */ /* 0x000f62000c1e1900 */
[----:B------:R-:W-:-:S03]  /*0410*/  FFMA R24, R11, R8, R24 ;  /* 0x000000080b187223 */ /* 0x000fc60000000018 */
[----:B------:R-:W5:Y:S04]  /*0420*/  LDG.E R22, desc[UR16][R4.64+0x10] ;  /* 0x0000101004167981 */ /* 0x000f68000c1e1900 */
[----:B------:R-:W5:Y:S01]  /*0430*/  LDG.E R11, desc[UR16][R2.64+0x14] ;  /* 0x00001410020b7981 */ /* 0x000f62000c1e1900 */
[----:B------:R-:W-:-:S03]  /*0440*/  FFMA R26, R13, R10, R24 ;  /* 0x0000000a0d1a7223 */ /* 0x000fc60000000018 */
[----:B------:R-:W5:Y:S04]  /*0450*/  LDG.E R8, desc[UR16][R4.64+0x14] ;  /* 0x0000141004087981 */ /* 0x000f68000c1e1900 */
[----:B------:R-:W5:Y:S04]  /*0460*/  LDG.E R10, desc[UR16][R2.64+0x18] ;  /* 0x00001810020a7981 */ /* 0x000f68000c1e1900 */
[----:B------:R-:W5:Y:S04]  /*0470*/  LDG.E R13, desc[UR16][R4.64+0x18] ;  /* 0x00001810040d7981 */ /* 0x000f68000c1e1900 */
[----:B------:R-:W5:Y:S04]  /*0480*/  LDG.E R24, desc[UR16][R4.64+0x1c] ;  /* 0x00001c1004187981 */ /* 0x000f68000c1e1900 */
[----:B------:R0:W5:Y:S01]  /*0490*/  LDG.E R27, desc[UR16][R2.64+0x1c] ;  /* 0x00001c10021b7981 */ /* 0x000162000c1e1900 */
[----:B------:R-:W-:Y:S01]  /*04a0*/  FFMA R12, R15, R12, R26 ;  /* 0x0000000c0f0c7223 */ /* 0x000fe2000000001a */
[----:B------:R-:W-:-:S04]  /*04b0*/  UIADD3 UR11, UPT, UPT, UR11, 0x10, URZ ;  /* 0x000000100b0b7890 */ /* 0x000fc8000fffe0ff */
[----:B------:R-:W-:Y:S01]  /*04c0*/  UISETP.NE.AND UP1, UPT, UR11, URZ, UPT ;  /* 0x000000ff0b00728c */ /* 0x000fe2000bf25270 */
[----:B0-----:R-:W-:Y:S02]  /*04d0*/  IADD3 R2, P0, PT, R2, 0x40, RZ ;  /* 0x0000004002027810 */ /* 0x001fe40007f1e0ff */
[----:B------:R-:W-:Y:S02]  /*04e0*/  IADD3 R7, PT, PT, R7, 0x10, RZ ;  /* 0x0000001007077810 */ /* 0x000fe40007ffe0ff */
[----:B------:R-:W-:Y:S01]  /*04f0*/  IADD3.X R3, PT, PT, RZ, R3, RZ, P0, !PT ;  /* 0x00000003ff037210 */ /* 0x000fe200007fe4ff */
[----:B--2---:R-:W-:-:S04]  /*0500*/  FFMA R12, R17, R14, R12 ;  /* 0x0000000e110c7223 */ /* 0x004fc8000000000c */
[----:B---3--:R-:W-:-:S04]  /*0510*/  FFMA R19, R19, R16, R12 ;  /* 0x0000001013137223 */ /* 0x008fc8000000000c */
[----:B----4-:R-:W-:-:S04]  /*0520*/  FFMA R19, R18, R21, R19 ;  /* 0x0000001512137223 */ /* 0x010fc80000000013 */
[----:B-----5:R-:W-:-:S04]  /*0530*/  FFMA R19, R20, R23, R19 ;  /* 0x0000001714137223 */ /* 0x020fc80000000013 */
[----:B------:R-:W-:-:S04]  /*0540*/  FFMA R19, R22, R25, R19 ;  /* 0x0000001916137223 */ /* 0x000fc80000000013 */
[----:B------:R-:W-:-:S04]  /*0550*/  FFMA R8, R8, R11, R19 ;  /* 0x0000000b08087223 */ /* 0x000fc80000000013 */
[----:B------:R-:W-:-:S04]  /*0560*/  FFMA R13, R13, R10, R8 ;  /* 0x0000000a0d0d7223 */ /* 0x000fc80000000008 */
[----:B------:R-:W-:Y:S01]  /*0570*/  FFMA R14, R24, R27, R13 ;  /* 0x0000001b180e7223 */ /* 0x000fe2000000000d */
[----:B------:R-:W-:Y:S06]  /*0580*/  BRA.U UP1, `(.L_x_2) ;  /* 0xfffffffd011c7547 */ /* 0x000fec000b83ffff */
.L_x_1:
[----:B------:R-:W-:Y:S05]  /*0590*/  BRA.U !UP0, `(.L_x_3) ;  /* 0x0000000508347547 */ /* 0x000fea000b800000 */
[----:B------:R-:W-:Y:S02]  /*05a0*/  UISETP.GE.U32.AND UP0, UPT, UR9, 0x8, UPT ;  /* 0x000000080900788c */ /* 0x000fe4000bf06070 */
[----:B------:R-:W-:-:S04]  /*05b0*/  ULOP3.LUT UR5, UR8, 0x7, URZ, 0xc0, !UPT ;  /* 0x0000000708057892 */ /* 0x000fc8000f8ec0ff */
[----:B------:R-:W-:-:S03]  /*05c0*/  UISETP.NE.AND UP1, UPT, UR5, URZ, UPT ;  /* 0x000000ff0500728c */ /* 0x000fc6000bf25270 */
[----:B------:R-:W-:Y:S08]  /*05d0*/  BRA.U !UP0, `(.L_x_4) ;  /* 0x0000000108787547 */ /* 0x000ff0000b800000 */
[----:B------:R-:W0:Y:S01]  /*05e0*/  LDC.64 R2, c[0x0][0x380] ;  /* 0x0000e000ff027b82 */ /* 0x000e220000000a00 */
[----:B------:R-:W-:-:S07]  /*05f0*/  IADD3 R7, PT, PT, R6, R9, RZ ;  /* 0x0000000906077210 */ /* 0x000fce0007ffe0ff */
[----:B------:R-:W1:Y:S01]  /*0600*/  LDC.64 R4, c[0x0][0x388] ;  /* 0x0000e200ff047b82 */ /* 0x000e620000000a00 */
[----:B0-----:R-:W-:-:S05]  /*0610*/  IMAD.WIDE R2, R7, 0x4, R2 ;  /* 0x0000000407027825 */ /* 0x001fca00078e0202 */
[----:B------:R-:W2:Y:S01]  /*0620*/  LDG.E R11, desc[UR16][R2.64] ;  /* 0x00000010020b7981 */ /* 0x000ea2000c1e1900 */
[----:B-1----:R-:W-:-:S03]  /*0630*/  IMAD.WIDE.U32 R4, R9, 0x4, R4 ;  /* 0x0000000409047825 */ /* 0x002fc600078e0004 */
[----:B------:R-:W3:Y:S04]  /*0640*/  LDG.E R13, desc[UR16][R2.64+0x4] ;  /* 0x00000410020d7981 */ /* 0x000ee8000c1e1900 */
[----:B------:R-:W2:Y:S04]  /*0650*/  LDG.E R10, desc[UR16][R4.64] ;  /* 0x00000010040a7981 */ /* 0x000ea8000c1e1900 */
[----:B------:R-:W3:Y:S04]  /*0660*/  LDG.E R12, desc[UR16][R4.64+0x4] ;  /* 0x00000410040c7981 */ /* 0x000ee8000c1e1900 */
[----:B------:R-:W4:Y:S04]  /*0670*/  LDG.E R15, desc[UR16][R2.64+0x8] ;  /* 0x00000810020f7981 */ /* 0x000f28000c1e1900 */
        /* <DEDUP_REMOVED lines=11> */
[----:B------:R-:W-:Y:S01]  /*0730*/  IADD3 R9, PT, PT, R9, 0x8, RZ ;  /* 0x0000000809097810 */ /* 0x000fe20007ffe0ff */
[----:B--2---:R-:W-:-:S04]  /*0740*/  FFMA R10, R11, R10, R14 ;  /* 0x0000000a0b0a7223 */ /* 0x004fc8000000000e */
[----:B---3--:R-:W-:-:S04]  /*0750*/  FFMA R10, R13, R12, R10 ;  /* 0x0000000c0d0a7223 */ /* 0x008fc8000000000a */
[----:B----4-:R-:W-:-:S04]  /*0760*/  FFMA R10, R15, R16, R10 ;  /* 0x000000100f0a7223 */ /* 0x010fc8000000000a */
[----:B-----5:R-:W-:-:S04]  /*0770*/  FFMA R10, R17, R18, R10 ;  /* 0x00000012110a7223 */ /* 0x020fc8000000000a */
[----:B------:R-:W-:-:S04]  /*0780*/  FFMA R10, R19, R20, R10 ;  /* 0x00000014130a7223 */ /* 0x000fc8000000000a */
[----:B------:R-:W-:-:S04]  /*0790*/  FFMA R10, R21, R22, R10 ;  /* 0x00000016150a7223 */ /* 0x000fc8000000000a */
[----:B------:R-:W-:-:S04]  /*07a0*/  FFMA R7, R7, R8, R10 ;  /* 0x0000000807077223 */ /* 0x000fc8000000000a */
[----:B------:R-:W-:-:S07]  /*07b0*/  FFMA R14, R24, R23, R7 ;  /* 0x00000017180e7223 */ /* 0x000fce0000000007 */
.L_x_4:
        /* <DEDUP_REMOVED lines=17> */
[----:B------:R-:W5:Y:S01]  /*08d0*/  LDG.E R15, desc[UR16][R4.64+0xc] ;  /* 0x00000c10040f7981 */ /* 0x000f62000c1e1900 */
[----:B------:R-:W-:Y:S01]  /*08e0*/  IADD3 R9, PT, PT, R9, 0x4, RZ ;  /* 0x0000000409097810 */ /* 0x000fe20007ffe0ff */
[----:B--2---:R-:W-:-:S04]  /*08f0*/  FFMA R7, R7, R8, R14 ;  /* 0x0000000807077223 */ /* 0x004fc8000000000e */
[----:B---3--:R-:W-:-:S04]  /*0900*/  FFMA R7, R10, R11, R7 ;  /* 0x0000000b0a077223 */ /* 0x008fc80000000007 */
[----:B----4-:R-:W-:-:S04]  /*0910*/  FFMA R7, R12, R13, R7 ;  /* 0x0000000d0c077223 */ /* 0x010fc80000000007 */
[----:B-----5:R-:W-:-:S07]  /*0920*/  FFMA R14, R16, R15, R7 ;  /* 0x0000000f100e7223 */ /* 0x020fce0000000007 */
.L_x_5:
[----:B------:R-:W-:Y:S05]  /*0930*/  BRA.U !UP1, `(.L_x_3) ;  /* 0x00000001094c7547 */ /* 0x000fea000b800000 */
[----:B------:R-:W0:Y:S01]  /*0940*/  LDC.64 R2, c[0x0][0x388] ;  /* 0x0000e200ff027b82 */ /* 0x000e220000000a00 */
[----:B------:R-:W-:-:S07]  /*0950*/  UIADD3 UR4, UPT, UPT, -UR4, URZ, URZ ;  /* 0x000000ff04047290 */ /* 0x000fce000fffe1ff */
[----:B------:R-:W1:Y:S01]  /*0960*/  LDC.64 R10, c[0x0][0x380] ;  /* 0x0000e000ff0a7b82 */ /* 0x000e620000000a00 */
[----:B0-----:R-:W-:Y:S01]  /*0970*/  IMAD.WIDE.U32 R2, R9, 0x4, R2 ;  /* 0x0000000409027825 */ /* 0x001fe200078e0002 */
[----:B------:R-:W-:Y:S02]  /*0980*/  IADD3 R9, PT, PT, R6, R9, RZ ;  /* 0x0000000906097210 */ /* 0x000fe40007ffe0ff */
[----:B------:R-:W-:Y:S02]  /*0990*/  MOV R6, R2 ;  /* 0x0000000200067202 */ /* 0x000fe40000000f00 */
[----:B------:R-:W-:-:S07]  /*09a0*/  MOV R7, R3 ;  /* 0x0000000300077202 */ /* 0x000fce0000000f00 */
.L_x_6:
[----:B-1----:R-:W-:Y:S01]  /*09b0*/  IMAD.WIDE R2, R9, 0x4, R10 ;  /* 0x0000000409027825 */ /* 0x002fe200078e020a */
[----:B------:R-:W-:Y:S02]  /*09c0*/  MOV R4, R6 ;  /* 0x0000000600047202 */ /* 0x000fe40000000f00 */
[----:B------:R-:W-:-:S03]  /*09d0*/  MOV R5, R7 ;  /* 0x0000000700057202 */ /* 0x000fc60000000f00 */
[----:B------:R-:W2:Y:S04]  /*09e0*/  LDG.E R3, desc[UR16][R2.64] ;  /* 0x0000001002037981 */ /* 0x000ea8000c1e1900 */
[----:B------:R-:W2:Y:S01]  /*09f0*/  LDG.E R4, desc[UR16][R4.64] ;  /* 0x0000001004047981 */ /* 0x000ea2000c1e1900 */
[----:B------:R-:W-:Y:S01]  /*0a00*/  UIADD3 UR4, UPT, UPT, UR4, 0x1, URZ ;  /* 0x0000000104047890 */ /* 0x000fe2000fffe0ff */
[----:B------:R-:W-:Y:S02]  /*0a10*/  IADD3 R6, P0, PT, R6, 0x4, RZ ;  /* 0x0000000406067810 */ /* 0x000fe40007f1e0ff */
[----:B------:R-:W-:Y:S01]  /*0a20*/  IADD3 R9, PT, PT, R9, 0x1, RZ ;  /* 0x0000000109097810 */ /* 0x000fe20007ffe0ff */
[----:B------:R-:W-:Y:S01]  /*0a30*/  UISETP.NE.AND UP0, UPT, UR4, URZ, UPT ;  /* 0x000000ff0400728c */ /* 0x000fe2000bf05270 */
[----:B------:R-:W-:Y:S01]  /*0a40*/  IADD3.X R7, PT, PT, RZ, R7, RZ, P0, !PT ;  /* 0x00000007ff077210 */ /* 0x000fe200007fe4ff */
[----:B--2---:R-:W-:-:S07]  /*0a50*/  FFMA R14, R3, R4, R14 ;  /* 0x00000004030e7223 */ /* 0x004fce000000000e */
[----:B------:R-:W-:Y:S05]  /*0a60*/  BRA.U UP0, `(.L_x_6) ;  /* 0xfffffffd00d07547 */ /* 0x000fea000b83ffff */
.L_x_3:
[----:B------:R-:W-:-:S07]  /*0a70*/  FADD R14, R14, R14 ;  /* 0x0000000e0e0e7221 */ /* 0x000fce0000000000 */
.L_x_0:
[----:B------:R-:W0:Y:S01]  /*0a80*/  LDC.64 R2, c[0x0][0x390] ;  /* 0x0000e400ff027b82 */ /* 0x000e220000000a00 */
[----:B------:R-:W-:Y:S01]  /*0a90*/  FMNMX R5, RZ, R14, !PT ;  /* 0x0000000eff057209 */ /* 0x000fe20007800000 */
[----:B0-----:R-:W-:-:S05]  /*0aa0*/  IMAD.WIDE R2, R0, 0x4, R2 ;  /* 0x0000000400027825 */ /* 0x001fca00078e0202 */
[----:B------:R-:W-:Y:S01]  /*0ab0*/  STG.E desc[UR16][R2.64], R5 ;  /* 0x0000000502007986 */ /* 0x000fe2000c101910 */
[----:B------:R-:W-:Y:S05]  /*0ac0*/  EXIT ;  /* 0x000000000000794d */ /* 0x000fea0003800000 */
.L_x_7:
[----:B------:R-:W-:-:S00]  /*0ad0*/  BRA `(.L_x_7) ;  /* 0xfffffffc00fc7947 */ /* 0x000fc0000383ffff */
[----:B------:R-:W-:-:S00]  /*0ae0*/  NOP ;  /* 0x0000000000007918 */ /* 0x000fc00000000000 */
        /* <DEDUP_REMOVED lines=9> */
.L_x_8:


//--------------------- .nv.shared.reserved.0     --------------------------
	.section	.nv.shared.reserved.0,"aw",@nobits
	.weak		__nv_reservedSMEM_offset_0_alias
	.size		__nv_reservedSMEM_offset_0_alias, 0, 64
	.other		__nv_reservedSMEM_offset_0_alias,@"STO_CUDA_RESERVED_SHARED STV_DEFAULT"
__nv_reservedSMEM_offset_0_alias:
	.zero		0
	.zero		64


//--------------------- .nv.constant0._Z26my_complex_function_kernelPKfS0_Pfiii --------------------------
	.section	.nv.constant0._Z26my_complex_function_kernelPKfS0_Pfiii,"a",@progbits
	.sectionflags	@""
	.align	4
.nv.constant0._Z26my_complex_function_kernelPKfS0_Pfiii:
	.zero		932


//--------------------- SYMBOLS --------------------------

	.type		.nv.reservedSmem.offset0,@object
	.size		.nv.reservedSmem.offset0,0x4
